	.headerflags	@"EF_CUDA_TEXMODE_UNIFIED EF_CUDA_64BIT_ADDRESS EF_CUDA_ACCELERATORS EF_CUDA_SM90 EF_CUDA_VIRTUAL_SM(EF_CUDA_SM90)"
	.elftype	@"ET_EXEC"


//--------------------- .nv.info                  --------------------------
	.section	.nv.info,"",@"SHT_CUDA_INFO"
	.align	4


	//----- nvinfo : EIATTR_REGCOUNT
	.align		4
        /*0000*/ 	.byte	0x04, 0x2f
        /*0002*/ 	.short	(.L_3 - .L_2)
	.align		4
.L_2:
        /*0004*/ 	.word	index@(triton_poi_fused__native_batch_norm_legit_no_training_relu_25)
        /*0008*/ 	.word	0x00000012


	//----- nvinfo : EIATTR_MIN_STACK_SIZE
	.align		4
.L_3:
        /*000c*/ 	.byte	0x04, 0x12
        /*000e*/ 	.short	(.L_5 - .L_4)
	.align		4
.L_4:
        /*0010*/ 	.word	index@(triton_poi_fused__native_batch_norm_legit_no_training_relu_25)
        /*0014*/ 	.word	0x00000000


	//----- nvinfo : EIATTR_FRAME_SIZE
	.align		4
.L_5:
        /*0018*/ 	.byte	0x04, 0x11
        /*001a*/ 	.short	(.L_7 - .L_6)
	.align		4
.L_6:
        /*001c*/ 	.word	index@(triton_poi_fused__native_batch_norm_legit_no_training_relu_25)
        /*0020*/ 	.word	0x00000000


	//----- nvinfo : EIATTR_MIN_STACK_SIZE
	.align		4
.L_7:
        /*0024*/ 	.byte	0x04, 0x12
        /*0026*/ 	.short	(.L_9 - .L_8)
	.align		4
.L_8:
        /*0028*/ 	.word	index@(triton_poi_fused__native_batch_norm_legit_no_training_relu_25)
        /*002c*/ 	.word	0x00000000
.L_9:


//--------------------- .nv.info.triton_poi_fused__native_batch_norm_legit_no_training_relu_25 --------------------------
	.section	.nv.info.triton_poi_fused__native_batch_norm_legit_no_training_relu_25,"",@"SHT_CUDA_INFO"
	.sectionflags	@""
	.align	4


	//----- nvinfo : EIATTR_CUDA_API_VERSION
	.align		4
        /*0000*/ 	.byte	0x04, 0x37
        /*0002*/ 	.short	(.L_11 - .L_10)
.L_10:
        /*0004*/ 	.word	0x0000007c


	//----- nvinfo : EIATTR_KPARAM_INFO
	.align		4
.L_11:
        /*0008*/ 	.byte	0x04, 0x17
        /*000a*/ 	.short	(.L_13 - .L_12)
.L_12:
        /*000c*/ 	.word	0x00000000
        /*0010*/ 	.short	0x0006
        /*0012*/ 	.short	0x0030
        /*0014*/ 	.byte	0x00, 0xf0, 0x11, 0x00


	//----- nvinfo : EIATTR_KPARAM_INFO
	.align		4
.L_13:
        /*0018*/ 	.byte	0x04, 0x17
        /*001a*/ 	.short	(.L_15 - .L_14)
.L_14:
        /*001c*/ 	.word	0x00000000
        /*0020*/ 	.short	0x0005
        /*0022*/ 	.short	0x0028
        /*0024*/ 	.byte	0x00, 0xf4, 0x21, 0x00


	//----- nvinfo : EIATTR_KPARAM_INFO
	.align		4
.L_15:
        /*0028*/ 	.byte	0x04, 0x17
        /*002a*/ 	.short	(.L_17 - .L_16)
.L_16:
        /*002c*/ 	.word	0x00000000
        /*0030*/ 	.short	0x0004
        /*0032*/ 	.short	0x0020
        /*0034*/ 	.byte	0x00, 0xf4, 0x21, 0x00


	//----- nvinfo : EIATTR_KPARAM_INFO
	.align		4
.L_17:
        /*0038*/ 	.byte	0x04, 0x17
        /*003a*/ 	.short	(.L_19 - .L_18)
.L_18:
        /*003c*/ 	.word	0x00000000
        /*0040*/ 	.short	0x0003
        /*0042*/ 	.short	0x0018
        /*0044*/ 	.byte	0x00, 0xf4, 0x21, 0x00


	//----- nvinfo : EIATTR_KPARAM_INFO
	.align		4
.L_19:
        /*0048*/ 	.byte	0x04, 0x17
        /*004a*/ 	.short	(.L_21 - .L_20)
.L_20:
        /*004c*/ 	.word	0x00000000
        /*0050*/ 	.short	0x0002
        /*0052*/ 	.short	0x0010
        /*0054*/ 	.byte	0x00, 0xf4, 0x21, 0x00


	//----- nvinfo : EIATTR_KPARAM_INFO
	.align		4
.L_21:
        /*0058*/ 	.byte	0x04, 0x17
        /*005a*/ 	.short	(.L_23 - .L_22)
.L_22:
        /*005c*/ 	.word	0x00000000
        /*0060*/ 	.short	0x0001
        /*0062*/ 	.short	0x0008
        /*0064*/ 	.byte	0x00, 0xf4, 0x21, 0x00


	//----- nvinfo : EIATTR_KPARAM_INFO
	.align		4
.L_23:
        /*0068*/ 	.byte	0x04, 0x17
        /*006a*/ 	.short	(.L_25 - .L_24)
.L_24:
        /*006c*/ 	.word	0x00000000
        /*0070*/ 	.short	0x0000
        /*0072*/ 	.short	0x0000
        /*0074*/ 	.byte	0x00, 0xf4, 0x21, 0x00


	//----- nvinfo : EIATTR_SPARSE_MMA_MASK
	.align		4
.L_25:
        /*0078*/ 	.byte	0x03, 0x50
        /*007a*/ 	.short	0x0000


	//----- nvinfo : EIATTR_MAXREG_COUNT
	.align		4
        /*007c*/ 	.byte	0x03, 0x1b
        /*007e*/ 	.short	0x00ff


	//----- nvinfo : EIATTR_EXIT_INSTR_OFFSETS
	.align		4
        /*0080*/ 	.byte	0x04, 0x1c
        /*0082*/ 	.short	(.L_27 - .L_26)


	//   ....[0]....
.L_26:
        /*0084*/ 	.word	0x000003d0


	//----- nvinfo : EIATTR_REQNTID
	.align		4
.L_27:
        /*0088*/ 	.byte	0x04, 0x10
        /*008a*/ 	.short	(.L_29 - .L_28)
.L_28:
        /*008c*/ 	.word	0x00000080
        /*0090*/ 	.word	0x00000001
        /*0094*/ 	.word	0x00000001


	//----- nvinfo : EIATTR_CBANK_PARAM_SIZE
	.align		4
.L_29:
        /*0098*/ 	.byte	0x03, 0x19
        /*009a*/ 	.short	0x0034


	//----- nvinfo : EIATTR_PARAM_CBANK
	.align		4
        /*009c*/ 	.byte	0x04, 0x0a
        /*009e*/ 	.short	(.L_31 - .L_30)
	.align		4
.L_30:
        /*00a0*/ 	.word	index@(.nv.constant0.triton_poi_fused__native_batch_norm_legit_no_training_relu_25)
        /*00a4*/ 	.short	0x0210
        /*00a6*/ 	.short	0x0034


	//----- nvinfo : EIATTR_SW_WAR
	.align		4
.L_31:
        /*00a8*/ 	.byte	0x04, 0x36
        /*00aa*/ 	.short	(.L_33 - .L_32)
.L_32:
        /*00ac*/ 	.word	0x00000008
.L_33:


//--------------------- .nv.callgraph             --------------------------
	.section	.nv.callgraph,"",@"SHT_CUDA_CALLGRAPH"
	.align	4
	.sectionentsize	8
	.align		4
        /*0000*/ 	.word	0x00000000
	.align		4
        /*0004*/ 	.word	0xffffffff
	.align		4
        /*0008*/ 	.word	0x00000000
	.align		4
        /*000c*/ 	.word	0xfffffffe
	.align		4
        /*0010*/ 	.word	0x00000000
	.align		4
        /*0014*/ 	.word	0xfffffffd
	.align		4
        /*0018*/ 	.word	0x00000000
	.align		4
        /*001c*/ 	.word	0xfffffffc


//--------------------- .nv.constant4             --------------------------
	.section	.nv.constant4,"a",@progbits
	.align	8
	.align		8
.nv.constant4:
        /*0000*/ 	.dword	_$_str
	.align		8
        /*0008*/ 	.dword	_$_str_$_2


//--------------------- .text.triton_poi_fused__native_batch_norm_legit_no_training_relu_25 --------------------------
	.section	.text.triton_poi_fused__native_batch_norm_legit_no_training_relu_25,"ax",@progbits
	.align	128
        .global         triton_poi_fused__native_batch_norm_legit_no_training_relu_25
        .type           triton_poi_fused__native_batch_norm_legit_no_training_relu_25,@function
        .size           triton_poi_fused__native_batch_norm_legit_no_training_relu_25,(.L_x_1 - triton_poi_fused__native_batch_norm_legit_no_training_relu_25)
        .other          triton_poi_fused__native_batch_norm_legit_no_training_relu_25,@"STO_CUDA_ENTRY STV_DEFAULT"
triton_poi_fused__native_batch_norm_legit_no_training_relu_25:
.text.triton_poi_fused__native_batch_norm_legit_no_training_relu_25:
[----:B------:R-:W-:Y:S01]  /*0000*/  LDC R1, c[0x0][0x28] ;  /* 0x00000a00ff017b82 */ /* 0x000fe20000000800 */
[----:B------:R-:W1:Y:S07]  /*0010*/  S2R R0, SR_TID.X ;  /* 0x0000000000007919 */ /* 0x000e6e0000002100 */
[----:B------:R-:W2:Y:S01]  /*0020*/  LDC.64 R2, c[0x0][0x220] ;  /* 0x00008800ff027b82 */ /* 0x000ea20000000a00 */
[----:B------:R-:W-:Y:S01]  /*0030*/  ULDC.64 UR4, c[0x0][0x208] ;  /* 0x0000820000047ab9 */ /* 0x000fe20000000a00 */
[----:B------:R-:W3:Y:S06]  /*0040*/  S2R R7, SR_CTAID.X ;  /* 0x0000000000077919 */ /* 0x000eec0000002500 */
[----:B------:R-:W4:Y:S08]  /*0050*/  LDC.64 R8, c[0x0][0x228] ;  /* 0x00008a00ff087b82 */ /* 0x000f300000000a00 */
[----:B------:R-:W5:Y:S01]  /*0060*/  LDC.64 R10, c[0x0][0x230] ;  /* 0x00008c00ff0a7b82 */ /* 0x000f620000000a00 */
[----:B-1----:R-:W-:-:S02]  /*0070*/  SHF.L.U32 R0, R0, 0x1, RZ ;  /* 0x0000000100007819 */ /* 0x002fc400000006ff */
[----:B---3--:R-:W-:Y:S02]  /*0080*/  SHF.R.S32.HI R5, RZ, 0x17, R7 ;  /* 0x00000017ff057819 */ /* 0x008fe40000011407 */
[----:B------:R-:W-:Y:S02]  /*0090*/  LOP3.LUT R0, R0, 0xfe, RZ, 0xc0, !PT ;  /* 0x000000fe00007812 */ /* 0x000fe400078ec0ff */
[----:B------:R-:W-:Y:S02]  /*00a0*/  SGXT R5, R5, 0x1 ;  /* 0x000000010505781a */ /* 0x000fe40000000200 */
[----:B------:R-:W-:Y:S02]  /*00b0*/  LEA R0, R7, R0, 0x8 ;  /* 0x0000000007007211 */ /* 0x000fe400078e40ff */
[----:B------:R-:W1:Y:S02]  /*00c0*/  LDC.64 R6, c[0x0][0x218] ;  /* 0x00008600ff067b82 */ /* 0x000e640000000a00 */
[----:B------:R-:W-:-:S04]  /*00d0*/  LEA.HI R5, R5, R0, RZ, 0x7 ;  /* 0x0000000005057211 */ /* 0x000fc800078f38ff */
[----:B------:R-:W-:-:S04]  /*00e0*/  LOP3.LUT R5, R5, 0xffffff80, RZ, 0xc0, !PT ;  /* 0xffffff8005057812 */ /* 0x000fc800078ec0ff */
[----:B------:R-:W-:Y:S02]  /*00f0*/  IADD3 R13, R0, -R5, RZ ;  /* 0x80000005000d7210 */ /* 0x000fe40007ffe0ff */
[----:B------:R-:W3:Y:S03]  /*0100*/  LDC.64 R4, c[0x0][0x210] ;  /* 0x00008400ff047b82 */ /* 0x000ee60000000a00 */
[----:B--2---:R-:W-:-:S06]  /*0110*/  IMAD.WIDE R2, R13, 0x4, R2 ;  /* 0x000000040d027825 */ /* 0x004fcc00078e0202 */
[----:B------:R-:W2:Y:S01]  /*0120*/  LDG.E.EL.64 R2, desc[UR4][R2.64] ;  /* 0x0000000402027981 */ /* 0x000ea2000c2e1b00 */
[----:B-1----:R-:W-:-:S04]  /*0130*/  IMAD.WIDE R6, R13, 0x4, R6 ;  /* 0x000000040d067825 */ /* 0x002fc800078e0206 */
[C---:B----4-:R-:W-:Y:S02]  /*0140*/  IMAD.WIDE R8, R13.reuse, 0x4, R8 ;  /* 0x000000040d087825 */ /* 0x050fe400078e0208 */
[----:B------:R-:W4:Y:S02]  /*0150*/  LDG.E.EL.64 R6, desc[UR4][R6.64] ;  /* 0x0000000406067981 */ /* 0x000f24000c2e1b00 */
[----:B-----5:R-:W-:Y:S02]  /*0160*/  IMAD.WIDE R10, R13, 0x4, R10 ;  /* 0x000000040d0a7825 */ /* 0x020fe400078e020a */
[----:B------:R-:W5:Y:S02]  /*0170*/  LDG.E.EL.64 R8, desc[UR4][R8.64] ;  /* 0x0000000408087981 */ /* 0x000f64000c2e1b00 */
[----:B---3--:R-:W-:Y:S02]  /*0180*/  IMAD.WIDE R4, R0, 0x4, R4 ;  /* 0x0000000400047825 */ /* 0x008fe400078e0204 */
[----:B------:R-:W5:Y:S04]  /*0190*/  LDG.E.EL.64 R10, desc[UR4][R10.64] ;  /* 0x000000040a0a7981 */ /* 0x000f68000c2e1b00 */
[----:B------:R-:W4:Y:S01]  /*01a0*/  LDG.E.64 R4, desc[UR4][R4.64] ;  /* 0x0000000404047981 */ /* 0x000f22000c1e1b00 */
[----:B------:R-:W-:Y:S01]  /*01b0*/  HFMA2.MMA R14, -RZ, RZ, 1.625, 0 ;  /* 0x3e800000ff0e7435 */ /* 0x000fe200000001ff */
[----:B--2---:R-:W-:Y:S01]  /*01c0*/  FADD R2, R2, 9.9999997473787516356e-06 ;  /* 0x3727c5ac02027421 */ /* 0x004fe20000000000 */
[----:B------:R-:W-:-:S03]  /*01d0*/  FADD R3, R3, 9.9999997473787516356e-06 ;  /* 0x3727c5ac03037421 */ /* 0x000fc60000000000 */
[----:B------:R-:W1:Y:S08]  /*01e0*/  MUFU.SQRT R12, R2 ;  /* 0x00000002000c7308 */ /* 0x000e700000002000 */
[----:B------:R2:W3:Y:S01]  /*01f0*/  MUFU.SQRT R13, R3 ;  /* 0x00000003000d7308 */ /* 0x0004e20000002000 */
[C---:B-1----:R-:W-:Y:S02]  /*0200*/  FSETP.GT.AND P0, PT, R12.reuse, 8.50705917302346158658e+37, PT ;  /* 0x7e8000000c00780b */ /* 0x042fe40003f04000 */
[----:B------:R-:W-:Y:S01]  /*0210*/  FSETP.GEU.AND P2, PT, R12, 1.175494350822287508e-38, PT ;  /* 0x008000000c00780b */ /* 0x000fe20003f4e000 */
[----:B--2---:R-:W1:Y:S01]  /*0220*/  LDC.64 R2, c[0x0][0x238] ;  /* 0x00008e00ff027b82 */ /* 0x004e620000000a00 */
[----:B---3--:R-:W-:-:S02]  /*0230*/  FSETP.GT.AND P1, PT, R13, 8.50705917302346158658e+37, PT ;  /* 0x7e8000000d00780b */ /* 0x008fc40003f24000 */
[----:B------:R-:W-:-:S07]  /*0240*/  FSETP.GEU.AND P3, PT, R13, 1.175494350822287508e-38, PT ;  /* 0x008000000d00780b */ /* 0x000fce0003f6e000 */
[----:B------:R-:W-:-:S04]  /*0250*/  @P0 FMUL R12, R12, 0.25 ;  /* 0x3e8000000c0c0820 */ /* 0x000fc80000400000 */
[----:B------:R-:W-:Y:S01]  /*0260*/  @!P2 FMUL R12, R12, 16777216 ;  /* 0x4b8000000c0ca820 */ /* 0x000fe20000400000 */
[----:B------:R-:W-:-:S04]  /*0270*/  @P1 FMUL R13, R13, 0.25 ;  /* 0x3e8000000d0d1820 */ /* 0x000fc80000400000 */
[----:B------:R-:W-:Y:S01]  /*0280*/  @!P3 FMUL R13, R13, 16777216 ;  /* 0x4b8000000d0db820 */ /* 0x000fe20000400000 */
[----:B------:R-:W2:Y:S01]  /*0290*/  MUFU.RCP R12, R12 ;  /* 0x0000000c000c7308 */ /* 0x000ea20000001000 */
[----:B------:R-:W-:-:S07]  /*02a0*/  FSEL R15, R14, 1, P0 ;  /* 0x3f8000000e0f7808 */ /* 0x000fce0000000000 */
[----:B------:R-:W3:Y:S01]  /*02b0*/  MUFU.RCP R13, R13 ;  /* 0x0000000d000d7308 */ /* 0x000ee20000001000 */
[----:B------:R-:W-:Y:S01]  /*02c0*/  FSEL R14, R14, 1, P1 ;  /* 0x3f8000000e0e7808 */ /* 0x000fe20000800000 */
[----:B------:R-:W-:-:S04]  /*02d0*/  @!P2 FMUL R15, R15, 16777216 ;  /* 0x4b8000000f0fa820 */ /* 0x000fc80000400000 */
[----:B------:R-:W-:Y:S01]  /*02e0*/  @!P3 FMUL R14, R14, 16777216 ;  /* 0x4b8000000e0eb820 */ /* 0x000fe20000400000 */
[----:B----4-:R-:W-:Y:S01]  /*02f0*/  FADD R5, R5, -R7 ;  /* 0x8000000705057221 */ /* 0x010fe20000000000 */
[----:B------:R-:W-:Y:S01]  /*0300*/  FADD R4, R4, -R6 ;  /* 0x8000000604047221 */ /* 0x000fe20000000000 */
[----:B--2---:R-:W-:Y:S01]  /*0310*/  FMUL R15, R12, R15 ;  /* 0x0000000f0c0f7220 */ /* 0x004fe20000400000 */
[----:B---3--:R-:W-:-:S03]  /*0320*/  FMUL R14, R13, R14 ;  /* 0x0000000e0d0e7220 */ /* 0x008fc60000400000 */
[----:B------:R-:W-:Y:S01]  /*0330*/  FMUL R15, R4, R15 ;  /* 0x0000000f040f7220 */ /* 0x000fe20000400000 */
[----:B------:R-:W-:-:S03]  /*0340*/  FMUL R14, R5, R14 ;  /* 0x0000000e050e7220 */ /* 0x000fc60000400000 */
[----:B-----5:R-:W-:Y:S01]  /*0350*/  FFMA R8, R8, R15, R10 ;  /* 0x0000000f08087223 */ /* 0x020fe2000000000a */
[----:B------:R-:W-:-:S04]  /*0360*/  FFMA R9, R9, R14, R11 ;  /* 0x0000000e09097223 */ /* 0x000fc8000000000b */
[----:B------:R-:W-:Y:S02]  /*0370*/  FSETP.GEU.AND P0, PT, R8, RZ, PT ;  /* 0x000000ff0800720b */ /* 0x000fe40003f0e000 */
[C---:B------:R-:W-:Y:S01]  /*0380*/  FSETP.GEU.AND P1, PT, R9.reuse, RZ, PT ;  /* 0x000000ff0900720b */ /* 0x040fe20003f2e000 */
[----:B-1----:R-:W-:Y:S01]  /*0390*/  IMAD.WIDE R2, R0, 0x4, R2 ;  /* 0x0000000400027825 */ /* 0x002fe200078e0202 */
[----:B------:R-:W-:Y:S02]  /*03a0*/  FSEL R8, R8, RZ, P0 ;  /* 0x000000ff08087208 */ /* 0x000fe40000000000 */
[----:B------:R-:W-:-:S05]  /*03b0*/  FSEL R9, R9, RZ, P1 ;  /* 0x000000ff09097208 */ /* 0x000fca0000800000 */
[----:B------:R-:W-:Y:S01]  /*03c0*/  STG.E.64 desc[UR4][R2.64], R8 ;  /* 0x0000000802007986 */ /* 0x000fe2000c101b04 */
[----:B------:R-:W-:Y:S05]  /*03d0*/  EXIT ;  /* 0x000000000000794d */ /* 0x000fea0003800000 */
.L_x_0:
[----:B------:R-:W-:-:S00]  /*03e0*/  BRA `(.L_x_0) ;  /* 0xfffffffc00fc7947 */ /* 0x000fc0000383ffff */
[----:B------:R-:W-:-:S00]  /*03f0*/  NOP ;  /* 0x0000000000007918 */ /* 0x000fc00000000000 */
        /* <DEDUP_REMOVED lines=8> */
.L_x_1:


//--------------------- .nv.global.init           --------------------------
	.section	.nv.global.init,"aw",@progbits
.nv.global.init:
	.type		_$_str,@object
	.size		_$_str,(_$_str_$_2 - _$_str)
_$_str:
        /*0000*/ 	.byte	0x5f, 0x5f, 0x43, 0x55, 0x44, 0x41, 0x5f, 0x46, 0x54, 0x5a, 0x00
	.type		_$_str_$_2,@object
	.size		_$_str_$_2,(.L_1 - _$_str_$_2)
_$_str_$_2:
        /*000b*/ 	.byte	0x5f, 0x5f, 0x43, 0x55, 0x44, 0x41, 0x5f, 0x50, 0x52, 0x45, 0x43, 0x5f, 0x53, 0x51, 0x52, 0x54
        /*001b*/ 	.byte	0x00
.L_1:


//--------------------- .nv.constant0.triton_poi_fused__native_batch_norm_legit_no_training_relu_25 --------------------------
	.section	.nv.constant0.triton_poi_fused__native_batch_norm_legit_no_training_relu_25,"a",@progbits
	.sectionflags	@""
	.align	4
.nv.constant0.triton_poi_fused__native_batch_norm_legit_no_training_relu_25:
	.zero		580
